//
// Generated by NVIDIA NVVM Compiler
//
// Compiler Build ID: CL-36424714
// Cuda compilation tools, release 13.0, V13.0.88
// Based on NVVM 20.0.0
//

.version 9.0
.target sm_100
.address_size 64

	// .globl	_Z9atbashGPUPKcPci

.visible .entry _Z9atbashGPUPKcPci(
	.param .u64 .ptr .align 1 _Z9atbashGPUPKcPci_param_0,
	.param .u64 .ptr .align 1 _Z9atbashGPUPKcPci_param_1,
	.param .u32 _Z9atbashGPUPKcPci_param_2
)
{
	.reg .pred 	%p<2>;
	.reg .b16 	%rs<2>;
	.reg .b32 	%r<8>;
	.reg .b64 	%rd<9>;

	ld.param.u64 	%rd1, [_Z9atbashGPUPKcPci_param_0];
	ld.param.u64 	%rd2, [_Z9atbashGPUPKcPci_param_1];
	ld.param.u32 	%r2, [_Z9atbashGPUPKcPci_param_2];
	mov.u32 	%r3, %ntid.x;
	mov.u32 	%r4, %ctaid.x;
	mov.u32 	%r5, %tid.x;
	mad.lo.s32 	%r1, %r3, %r4, %r5;
	setp.ge.s32 	%p1, %r1, %r2;
	@%p1 bra 	$L__BB0_2;
	cvta.to.global.u64 	%rd3, %rd1;
	cvta.to.global.u64 	%rd4, %rd2;
	cvt.s64.s32 	%rd5, %r1;
	add.s64 	%rd6, %rd3, %rd5;
	ld.global.u8 	%rs1, [%rd6];
	not.b32 	%r6, %r1;
	add.s32 	%r7, %r2, %r6;
	cvt.s64.s32 	%rd7, %r7;
	add.s64 	%rd8, %rd4, %rd7;
	st.global.u8 	[%rd8], %rs1;
$L__BB0_2:
	ret;

}


// ===== COMPILED SASS (sm_100) =====

	.target	sm_100

	.elftype	@"ET_EXEC"


//--------------------- .note.nv.tkinfo           --------------------------
	.section	.note.nv.tkinfo,"",@"SHT_NOTE"
	.sectionflags	@"SHF_NOTE_NV_TKINFO"
	.tkinfo
        /*0018*/ 	.word	0x00000002
        /*0030*/ 	.string	""
        /*0030*/ 	.string	"ptxas"
        /*0030*/ 	.string	"Cuda compilation tools, release 13.0, V13.0.88"
        /*0030*/ 	.string	"Build cuda_13.0.r13.0/compiler.36424714_0"
        /*0030*/ 	.string	"-arch sm_100 -m 64 "



//--------------------- .note.nv.cuinfo           --------------------------
	.section	.note.nv.cuinfo,"",@"SHT_NOTE"
	.sectionflags	@"SHF_NOTE_NV_CUINFO"
        /*0018*/ 	.short	0x0002
        /*001a*/ 	.short	0x0064
        /*001c*/ 	.short	0x0082
	.zero		2


//--------------------- .nv.info                  --------------------------
	.section	.nv.info,"",@"SHT_CUDA_INFO"
	.align	4


	//----- nvinfo : EIATTR_REGCOUNT
	.align		4
        /*0000*/ 	.byte	0x04, 0x2f
        /*0002*/ 	.short	(.L_1 - .L_0)
	.align		4
.L_0:
        /*0004*/ 	.word	index@(_Z9atbashGPUPKcPci)
        /*0008*/ 	.word	0x00000008


	//----- nvinfo : EIATTR_FRAME_SIZE
	.align		4
.L_1:
        /*000c*/ 	.byte	0x04, 0x11
        /*000e*/ 	.short	(.L_3 - .L_2)
	.align		4
.L_2:
        /*0010*/ 	.word	index@(_Z9atbashGPUPKcPci)
        /*0014*/ 	.word	0x00000000


	//----- nvinfo : EIATTR_MIN_STACK_SIZE
	.align		4
.L_3:
        /*0018*/ 	.byte	0x04, 0x12
        /*001a*/ 	.short	(.L_5 - .L_4)
	.align		4
.L_4:
        /*001c*/ 	.word	index@(_Z9atbashGPUPKcPci)
        /*0020*/ 	.word	0x00000000
.L_5:


//--------------------- .nv.compat                --------------------------
	.section	.nv.compat,"",@"SHT_CUDA_COMPAT_INFO"
	.align	4
        /*0000*/ 	.byte	0x02, 0x09, 0x00, 0x00, 0x02, 0x02, 0x01, 0x00, 0x02, 0x05, 0x05, 0x00, 0x03, 0x07, 0x01, 0x01
        /*0010*/ 	.byte	0x02, 0x03, 0x00, 0x00, 0x02, 0x06, 0x01, 0x00, 0x04, 0x0b, 0x08, 0x00, 0x09, 0x00, 0x00, 0x00
        /*0020*/ 	.byte	0x00, 0x00, 0x00, 0x00


//--------------------- .nv.info._Z9atbashGPUPKcPci --------------------------
	.section	.nv.info._Z9atbashGPUPKcPci,"",@"SHT_CUDA_INFO"
	.sectionflags	@""
	.align	4


	//----- nvinfo : EIATTR_CUDA_API_VERSION
	.align		4
        /*0000*/ 	.byte	0x04, 0x37
        /*0002*/ 	.short	(.L_7 - .L_6)
.L_6:
        /*0004*/ 	.word	0x00000082


	//----- nvinfo : EIATTR_KPARAM_INFO
	.align		4
.L_7:
        /*0008*/ 	.byte	0x04, 0x17
        /*000a*/ 	.short	(.L_9 - .L_8)
.L_8:
        /*000c*/ 	.word	0x00000000
        /*0010*/ 	.short	0x0002
        /*0012*/ 	.short	0x0010
        /*0014*/ 	.byte	0x00, 0xf0, 0x11, 0x00


	//----- nvinfo : EIATTR_KPARAM_INFO
	.align		4
.L_9:
        /*0018*/ 	.byte	0x04, 0x17
        /*001a*/ 	.short	(.L_11 - .L_10)
.L_10:
        /*001c*/ 	.word	0x00000000
        /*0020*/ 	.short	0x0001
        /*0022*/ 	.short	0x0008
        /*0024*/ 	.byte	0x00, 0xf5, 0x21, 0x00


	//----- nvinfo : EIATTR_KPARAM_INFO
	.align		4
.L_11:
        /*0028*/ 	.byte	0x04, 0x17
        /*002a*/ 	.short	(.L_13 - .L_12)
.L_12:
        /*002c*/ 	.word	0x00000000
        /*0030*/ 	.short	0x0000
        /*0032*/ 	.short	0x0000
        /*0034*/ 	.byte	0x00, 0xf5, 0x21, 0x00


	//----- nvinfo : EIATTR_SPARSE_MMA_MASK
	.align		4
.L_13:
        /*0038*/ 	.byte	0x03, 0x50
        /*003a*/ 	.short	0x0000


	//----- nvinfo : EIATTR_MAXREG_COUNT
	.align		4
        /*003c*/ 	.byte	0x03, 0x1b
        /*003e*/ 	.short	0x00ff


	//----- nvinfo : EIATTR_MERCURY_ISA_VERSION
	.align		4
        /*0040*/ 	.byte	0x03, 0x5f
        /*0042*/ 	.short	0x0101


	//----- nvinfo : EIATTR_VRC_CTA_INIT_COUNT
	.align		4
        /*0044*/ 	.byte	0x02, 0x4a
	.zero		1
	.zero		1


	//----- nvinfo : EIATTR_EXIT_INSTR_OFFSETS
	.align		4
        /*0048*/ 	.byte	0x04, 0x1c
        /*004a*/ 	.short	(.L_15 - .L_14)


	//   ....[0]....
.L_14:
        /*004c*/ 	.word	0x00000070


	//   ....[1]....
        /*0050*/ 	.word	0x00000120


	//----- nvinfo : EIATTR_CBANK_PARAM_SIZE
	.align		4
.L_15:
        /*0054*/ 	.byte	0x03, 0x19
        /*0056*/ 	.short	0x0014


	//----- nvinfo : EIATTR_PARAM_CBANK
	.align		4
        /*0058*/ 	.byte	0x04, 0x0a
        /*005a*/ 	.short	(.L_17 - .L_16)
	.align		4
.L_16:
        /*005c*/ 	.word	index@(.nv.constant0._Z9atbashGPUPKcPci)
        /*0060*/ 	.short	0x0380
        /*0062*/ 	.short	0x0014


	//----- nvinfo : EIATTR_SW_WAR
	.align		4
.L_17:
        /*0064*/ 	.byte	0x04, 0x36
        /*0066*/ 	.short	(.L_19 - .L_18)
.L_18:
        /*0068*/ 	.word	0x00000008
.L_19:


//--------------------- .nv.callgraph             --------------------------
	.section	.nv.callgraph,"",@"SHT_CUDA_CALLGRAPH"
	.align	4
	.sectionentsize	8
	.align		4
        /*0000*/ 	.word	0x00000000
	.align		4
        /*0004*/ 	.word	0xffffffff
	.align		4
        /*0008*/ 	.word	0x00000000
	.align		4
        /*000c*/ 	.word	0xfffffffe
	.align		4
        /*0010*/ 	.word	0x00000000
	.align		4
        /*0014*/ 	.word	0xfffffffd
	.align		4
        /*0018*/ 	.word	0x00000000
	.align		4
        /*001c*/ 	.word	0xfffffffc


//--------------------- .text._Z9atbashGPUPKcPci  --------------------------
	.section	.text._Z9atbashGPUPKcPci,"ax",@progbits
	.align	128
        .global         _Z9atbashGPUPKcPci
        .type           _Z9atbashGPUPKcPci,@function
        .size           _Z9atbashGPUPKcPci,(.L_x_1 - _Z9atbashGPUPKcPci)
        .other          _Z9atbashGPUPKcPci,@"STO_CUDA_ENTRY STV_DEFAULT"
_Z9atbashGPUPKcPci:
.text._Z9atbashGPUPKcPci:
[----:B------:R-:W-:Y:S01]  /*0000*/  LDC R1, c[0x0][0x37c] ;  /* 0x0000df00ff017b82 */ /* 0x000fe20000000800 */
[----:B------:R-:W0:Y:S01]  /*0010*/  S2R R0, SR_CTAID.X ;  /* 0x0000000000007919 */ /* 0x000e220000002500 */
[----:B------:R-:W0:Y:S01]  /*0020*/  LDCU UR4, c[0x0][0x360] ;  /* 0x00006c00ff0477ac */ /* 0x000e220008000800 */
[----:B------:R-:W0:Y:S01]  /*0030*/  S2R R3, SR_TID.X ;  /* 0x0000000000037919 */ /* 0x000e220000002100 */
[----:B------:R-:W1:Y:S01]  /*0040*/  LDCU UR6, c[0x0][0x390] ;  /* 0x00007200ff0677ac */ /* 0x000e620008000800 */
[----:B0-----:R-:W-:-:S05]  /*0050*/  IMAD R0, R0, UR4, R3 ;  /* 0x0000000400007c24 */ /* 0x001fca000f8e0203 */
[----:B-1----:R-:W-:-:S13]  /*0060*/  ISETP.GE.AND P0, PT, R0, UR6, PT ;  /* 0x0000000600007c0c */ /* 0x002fda000bf06270 */
[----:B------:R-:W-:Y:S05]  /*0070*/  @P0 EXIT ;  /* 0x000000000000094d */ /* 0x000fea0003800000 */
[----:B------:R-:W0:Y:S01]  /*0080*/  LDCU.128 UR8, c[0x0][0x380] ;  /* 0x00007000ff0877ac */ /* 0x000e220008000c00 */
[----:B------:R-:W1:Y:S01]  /*0090*/  LDCU.64 UR4, c[0x0][0x358] ;  /* 0x00006b00ff0477ac */ /* 0x000e620008000a00 */
[----:B0-----:R-:W-:-:S04]  /*00a0*/  IADD3 R2, P0, PT, R0, UR8, RZ ;  /* 0x0000000800027c10 */ /* 0x001fc8000ff1e0ff */
[----:B------:R-:W-:-:S06]  /*00b0*/  LEA.HI.X.SX32 R3, R0, UR9, 0x1, P0 ;  /* 0x0000000900037c11 */ /* 0x000fcc00080f0eff */
[----:B-1----:R-:W2:Y:S01]  /*00c0*/  LDG.E.U8 R3, desc[UR4][R2.64] ;  /* 0x0000000402037981 */ /* 0x002ea2000c1e1100 */
[----:B------:R-:W-:-:S05]  /*00d0*/  LOP3.LUT R0, RZ, R0, RZ, 0x33, !PT ;  /* 0x00000000ff007212 */ /* 0x000fca00078e33ff */
[----:B------:R-:W-:-:S05]  /*00e0*/  VIADD R0, R0, UR6 ;  /* 0x0000000600007c36 */ /* 0x000fca0008000000 */
[----:B------:R-:W-:-:S04]  /*00f0*/  IADD3 R4, P0, PT, R0, UR10, RZ ;  /* 0x0000000a00047c10 */ /* 0x000fc8000ff1e0ff */
[----:B------:R-:W-:-:S05]  /*0100*/  LEA.HI.X.SX32 R5, R0, UR11, 0x1, P0 ;  /* 0x0000000b00057c11 */ /* 0x000fca00080f0eff */
[----:B--2---:R-:W-:Y:S01]  /*0110*/  STG.E.U8 desc[UR4][R4.64], R3 ;  /* 0x0000000304007986 */ /* 0x004fe2000c101104 */
[----:B------:R-:W-:Y:S05]  /*0120*/  EXIT ;  /* 0x000000000000794d */ /* 0x000fea0003800000 */
.L_x_0:
[----:B------:R-:W-:-:S00]  /*0130*/  BRA `(.L_x_0) ;  /* 0xfffffffc00fc7947 */ /* 0x000fc0000383ffff */
[----:B------:R-:W-:-:S00]  /*0140*/  NOP ;  /* 0x0000000000007918 */ /* 0x000fc00000000000 */
        /* <DEDUP_REMOVED lines=11> */
.L_x_1:


//--------------------- .nv.shared.reserved.0     --------------------------
	.section	.nv.shared.reserved.0,"aw",@nobits
	.weak		__nv_reservedSMEM_offset_0_alias
	.size		__nv_reservedSMEM_offset_0_alias, 0, 64
	.other		__nv_reservedSMEM_offset_0_alias,@"STO_CUDA_RESERVED_SHARED STV_DEFAULT"
__nv_reservedSMEM_offset_0_alias:
	.zero		0
	.zero		64


//--------------------- .nv.constant0._Z9atbashGPUPKcPci --------------------------
	.section	.nv.constant0._Z9atbashGPUPKcPci,"a",@progbits
	.sectionflags	@""
	.align	4
.nv.constant0._Z9atbashGPUPKcPci:
	.zero		916


//--------------------- SYMBOLS --------------------------

	.type		.nv.reservedSmem.offset0,@object
	.size		.nv.reservedSmem.offset0,0x4
